//
// Generated by NVIDIA NVVM Compiler
//
// Compiler Build ID: CL-36424714
// Cuda compilation tools, release 13.0, V13.0.88
// Based on NVVM 20.0.0
//

.version 9.0
.target sm_100
.address_size 64

	// .globl	_Z13mandel_kernelffffPiiiii

.visible .entry _Z13mandel_kernelffffPiiiii(
	.param .f32 _Z13mandel_kernelffffPiiiii_param_0,
	.param .f32 _Z13mandel_kernelffffPiiiii_param_1,
	.param .f32 _Z13mandel_kernelffffPiiiii_param_2,
	.param .f32 _Z13mandel_kernelffffPiiiii_param_3,
	.param .u64 .ptr .align 1 _Z13mandel_kernelffffPiiiii_param_4,
	.param .u32 _Z13mandel_kernelffffPiiiii_param_5,
	.param .u32 _Z13mandel_kernelffffPiiiii_param_6,
	.param .u32 _Z13mandel_kernelffffPiiiii_param_7,
	.param .u32 _Z13mandel_kernelffffPiiiii_param_8
)
{
	.reg .pred 	%p<7>;
	.reg .b32 	%r<23>;
	.reg .b32 	%f<20>;
	.reg .b64 	%rd<7>;

	ld.param.f32 	%f9, [_Z13mandel_kernelffffPiiiii_param_0];
	ld.param.f32 	%f10, [_Z13mandel_kernelffffPiiiii_param_1];
	ld.param.f32 	%f11, [_Z13mandel_kernelffffPiiiii_param_2];
	ld.param.f32 	%f12, [_Z13mandel_kernelffffPiiiii_param_3];
	ld.param.u64 	%rd2, [_Z13mandel_kernelffffPiiiii_param_4];
	ld.param.u32 	%r6, [_Z13mandel_kernelffffPiiiii_param_5];
	ld.param.u32 	%r8, [_Z13mandel_kernelffffPiiiii_param_6];
	ld.param.u32 	%r9, [_Z13mandel_kernelffffPiiiii_param_7];
	ld.param.u32 	%r7, [_Z13mandel_kernelffffPiiiii_param_8];
	mov.u32 	%r11, %ctaid.x;
	mov.u32 	%r12, %ntid.x;
	mov.u32 	%r13, %tid.x;
	mad.lo.s32 	%r1, %r11, %r12, %r13;
	mov.u32 	%r14, %ctaid.y;
	mov.u32 	%r15, %ntid.y;
	mov.u32 	%r16, %tid.y;
	mad.lo.s32 	%r17, %r14, %r15, %r16;
	setp.ge.s32 	%p1, %r1, %r8;
	setp.ge.s32 	%p2, %r17, %r9;
	or.pred  	%p3, %p1, %p2;
	@%p3 bra 	$L__BB0_6;
	cvta.to.global.u64 	%rd3, %rd2;
	cvt.rn.f32.s32 	%f13, %r1;
	fma.rn.f32 	%f1, %f11, %f13, %f9;
	cvt.rn.f32.u32 	%f14, %r17;
	fma.rn.f32 	%f2, %f12, %f14, %f10;
	mul.lo.s32 	%r19, %r6, %r17;
	cvt.s64.s32 	%rd4, %r19;
	add.s64 	%rd1, %rd3, %rd4;
	setp.lt.s32 	%p4, %r7, 1;
	mov.b32 	%r22, 0;
	@%p4 bra 	$L__BB0_5;
	mov.b32 	%r21, 0;
	mov.f32 	%f18, %f2;
	mov.f32 	%f19, %f1;
$L__BB0_3:
	mul.f32 	%f5, %f19, %f19;
	mul.f32 	%f6, %f18, %f18;
	add.f32 	%f15, %f5, %f6;
	setp.gt.f32 	%p5, %f15, 0f40800000;
	mov.u32 	%r22, %r21;
	@%p5 bra 	$L__BB0_5;
	sub.f32 	%f16, %f5, %f6;
	add.f32 	%f17, %f19, %f19;
	add.f32 	%f19, %f1, %f16;
	fma.rn.f32 	%f18, %f17, %f18, %f2;
	add.s32 	%r21, %r21, 1;
	setp.ne.s32 	%p6, %r21, %r7;
	mov.u32 	%r22, %r7;
	@%p6 bra 	$L__BB0_3;
$L__BB0_5:
	mul.wide.s32 	%rd5, %r1, 4;
	add.s64 	%rd6, %rd1, %rd5;
	st.global.u32 	[%rd6], %r22;
$L__BB0_6:
	ret;

}


// ===== COMPILED SASS (sm_100) =====

	.target	sm_100

	.elftype	@"ET_EXEC"


//--------------------- .note.nv.tkinfo           --------------------------
	.section	.note.nv.tkinfo,"",@"SHT_NOTE"
	.sectionflags	@"SHF_NOTE_NV_TKINFO"
	.tkinfo
        /*0018*/ 	.word	0x00000002
        /*0030*/ 	.string	""
        /*0030*/ 	.string	"ptxas"
        /*0030*/ 	.string	"Cuda compilation tools, release 13.0, V13.0.88"
        /*0030*/ 	.string	"Build cuda_13.0.r13.0/compiler.36424714_0"
        /*0030*/ 	.string	"-arch sm_100 -m 64 "



//--------------------- .note.nv.cuinfo           --------------------------
	.section	.note.nv.cuinfo,"",@"SHT_NOTE"
	.sectionflags	@"SHF_NOTE_NV_CUINFO"
        /*0018*/ 	.short	0x0002
        /*001a*/ 	.short	0x0064
        /*001c*/ 	.short	0x0082
	.zero		2


//--------------------- .nv.info                  --------------------------
	.section	.nv.info,"",@"SHT_CUDA_INFO"
	.align	4


	//----- nvinfo : EIATTR_REGCOUNT
	.align		4
        /*0000*/ 	.byte	0x04, 0x2f
        /*0002*/ 	.short	(.L_1 - .L_0)
	.align		4
.L_0:
        /*0004*/ 	.word	index@(_Z13mandel_kernelffffPiiiii)
        /*0008*/ 	.word	0x00000010


	//----- nvinfo : EIATTR_FRAME_SIZE
	.align		4
.L_1:
        /*000c*/ 	.byte	0x04, 0x11
        /*000e*/ 	.short	(.L_3 - .L_2)
	.align		4
.L_2:
        /*0010*/ 	.word	index@(_Z13mandel_kernelffffPiiiii)
        /*0014*/ 	.word	0x00000000


	//----- nvinfo : EIATTR_MIN_STACK_SIZE
	.align		4
.L_3:
        /*0018*/ 	.byte	0x04, 0x12
        /*001a*/ 	.short	(.L_5 - .L_4)
	.align		4
.L_4:
        /*001c*/ 	.word	index@(_Z13mandel_kernelffffPiiiii)
        /*0020*/ 	.word	0x00000000
.L_5:


//--------------------- .nv.compat                --------------------------
	.section	.nv.compat,"",@"SHT_CUDA_COMPAT_INFO"
	.align	4
        /*0000*/ 	.byte	0x02, 0x09, 0x00, 0x00, 0x02, 0x02, 0x01, 0x00, 0x02, 0x05, 0x05, 0x00, 0x03, 0x07, 0x01, 0x01
        /*0010*/ 	.byte	0x02, 0x03, 0x00, 0x00, 0x02, 0x06, 0x01, 0x00, 0x04, 0x0b, 0x08, 0x00, 0x01, 0x00, 0x00, 0x00
        /*0020*/ 	.byte	0x00, 0x00, 0x00, 0x00


//--------------------- .nv.info._Z13mandel_kernelffffPiiiii --------------------------
	.section	.nv.info._Z13mandel_kernelffffPiiiii,"",@"SHT_CUDA_INFO"
	.sectionflags	@""
	.align	4


	//----- nvinfo : EIATTR_CUDA_API_VERSION
	.align		4
        /*0000*/ 	.byte	0x04, 0x37
        /*0002*/ 	.short	(.L_7 - .L_6)
.L_6:
        /*0004*/ 	.word	0x00000082


	//----- nvinfo : EIATTR_KPARAM_INFO
	.align		4
.L_7:
        /*0008*/ 	.byte	0x04, 0x17
        /*000a*/ 	.short	(.L_9 - .L_8)
.L_8:
        /*000c*/ 	.word	0x00000000
        /*0010*/ 	.short	0x0008
        /*0012*/ 	.short	0x0024
        /*0014*/ 	.byte	0x00, 0xf0, 0x11, 0x00


	//----- nvinfo : EIATTR_KPARAM_INFO
	.align		4
.L_9:
        /*0018*/ 	.byte	0x04, 0x17
        /*001a*/ 	.short	(.L_11 - .L_10)
.L_10:
        /*001c*/ 	.word	0x00000000
        /*0020*/ 	.short	0x0007
        /*0022*/ 	.short	0x0020
        /*0024*/ 	.byte	0x00, 0xf0, 0x11, 0x00


	//----- nvinfo : EIATTR_KPARAM_INFO
	.align		4
.L_11:
        /*0028*/ 	.byte	0x04, 0x17
        /*002a*/ 	.short	(.L_13 - .L_12)
.L_12:
        /*002c*/ 	.word	0x00000000
        /*0030*/ 	.short	0x0006
        /*0032*/ 	.short	0x001c
        /*0034*/ 	.byte	0x00, 0xf0, 0x11, 0x00


	//----- nvinfo : EIATTR_KPARAM_INFO
	.align		4
.L_13:
        /*0038*/ 	.byte	0x04, 0x17
        /*003a*/ 	.short	(.L_15 - .L_14)
.L_14:
        /*003c*/ 	.word	0x00000000
        /*0040*/ 	.short	0x0005
        /*0042*/ 	.short	0x0018
        /*0044*/ 	.byte	0x00, 0xf0, 0x11, 0x00


	//----- nvinfo : EIATTR_KPARAM_INFO
	.align		4
.L_15:
        /*0048*/ 	.byte	0x04, 0x17
        /*004a*/ 	.short	(.L_17 - .L_16)
.L_16:
        /*004c*/ 	.word	0x00000000
        /*0050*/ 	.short	0x0004
        /*0052*/ 	.short	0x0010
        /*0054*/ 	.byte	0x00, 0xf5, 0x21, 0x00


	//----- nvinfo : EIATTR_KPARAM_INFO
	.align		4
.L_17:
        /*0058*/ 	.byte	0x04, 0x17
        /*005a*/ 	.short	(.L_19 - .L_18)
.L_18:
        /*005c*/ 	.word	0x00000000
        /*0060*/ 	.short	0x0003
        /*0062*/ 	.short	0x000c
        /*0064*/ 	.byte	0x00, 0xf0, 0x11, 0x00


	//----- nvinfo : EIATTR_KPARAM_INFO
	.align		4
.L_19:
        /*0068*/ 	.byte	0x04, 0x17
        /*006a*/ 	.short	(.L_21 - .L_20)
.L_20:
        /*006c*/ 	.word	0x00000000
        /*0070*/ 	.short	0x0002
        /*0072*/ 	.short	0x0008
        /*0074*/ 	.byte	0x00, 0xf0, 0x11, 0x00


	//----- nvinfo : EIATTR_KPARAM_INFO
	.align		4
.L_21:
        /*0078*/ 	.byte	0x04, 0x17
        /*007a*/ 	.short	(.L_23 - .L_22)
.L_22:
        /*007c*/ 	.word	0x00000000
        /*0080*/ 	.short	0x0001
        /*0082*/ 	.short	0x0004
        /*0084*/ 	.byte	0x00, 0xf0, 0x11, 0x00


	//----- nvinfo : EIATTR_KPARAM_INFO
	.align		4
.L_23:
        /*0088*/ 	.byte	0x04, 0x17
        /*008a*/ 	.short	(.L_25 - .L_24)
.L_24:
        /*008c*/ 	.word	0x00000000
        /*0090*/ 	.short	0x0000
        /*0092*/ 	.short	0x0000
        /*0094*/ 	.byte	0x00, 0xf0, 0x11, 0x00


	//----- nvinfo : EIATTR_SPARSE_MMA_MASK
	.align		4
.L_25:
        /*0098*/ 	.byte	0x03, 0x50
        /*009a*/ 	.short	0x0000


	//----- nvinfo : EIATTR_MAXREG_COUNT
	.align		4
        /*009c*/ 	.byte	0x03, 0x1b
        /*009e*/ 	.short	0x00ff


	//----- nvinfo : EIATTR_MERCURY_ISA_VERSION
	.align		4
        /*00a0*/ 	.byte	0x03, 0x5f
        /*00a2*/ 	.short	0x0101


	//----- nvinfo : EIATTR_VRC_CTA_INIT_COUNT
	.align		4
        /*00a4*/ 	.byte	0x02, 0x4a
	.zero		1
	.zero		1


	//----- nvinfo : EIATTR_EXIT_INSTR_OFFSETS
	.align		4
        /*00a8*/ 	.byte	0x04, 0x1c
        /*00aa*/ 	.short	(.L_27 - .L_26)


	//   ....[0]....
.L_26:
        /*00ac*/ 	.word	0x000000d0


	//   ....[1]....
        /*00b0*/ 	.word	0x00000340


	//----- nvinfo : EIATTR_CRS_STACK_SIZE
	.align		4
.L_27:
        /*00b4*/ 	.byte	0x04, 0x1e
        /*00b6*/ 	.short	(.L_29 - .L_28)
.L_28:
        /*00b8*/ 	.word	0x00000000


	//----- nvinfo : EIATTR_CBANK_PARAM_SIZE
	.align		4
.L_29:
        /*00bc*/ 	.byte	0x03, 0x19
        /*00be*/ 	.short	0x0028


	//----- nvinfo : EIATTR_PARAM_CBANK
	.align		4
        /*00c0*/ 	.byte	0x04, 0x0a
        /*00c2*/ 	.short	(.L_31 - .L_30)
	.align		4
.L_30:
        /*00c4*/ 	.word	index@(.nv.constant0._Z13mandel_kernelffffPiiiii)
        /*00c8*/ 	.short	0x0380
        /*00ca*/ 	.short	0x0028


	//----- nvinfo : EIATTR_SW_WAR
	.align		4
.L_31:
        /*00cc*/ 	.byte	0x04, 0x36
        /*00ce*/ 	.short	(.L_33 - .L_32)
.L_32:
        /*00d0*/ 	.word	0x00000008
.L_33:


//--------------------- .nv.callgraph             --------------------------
	.section	.nv.callgraph,"",@"SHT_CUDA_CALLGRAPH"
	.align	4
	.sectionentsize	8
	.align		4
        /*0000*/ 	.word	0x00000000
	.align		4
        /*0004*/ 	.word	0xffffffff
	.align		4
        /*0008*/ 	.word	0x00000000
	.align		4
        /*000c*/ 	.word	0xfffffffe
	.align		4
        /*0010*/ 	.word	0x00000000
	.align		4
        /*0014*/ 	.word	0xfffffffd
	.align		4
        /*0018*/ 	.word	0x00000000
	.align		4
        /*001c*/ 	.word	0xfffffffc


//--------------------- .text._Z13mandel_kernelffffPiiiii --------------------------
	.section	.text._Z13mandel_kernelffffPiiiii,"ax",@progbits
	.align	128
        .global         _Z13mandel_kernelffffPiiiii
        .type           _Z13mandel_kernelffffPiiiii,@function
        .size           _Z13mandel_kernelffffPiiiii,(.L_x_4 - _Z13mandel_kernelffffPiiiii)
        .other          _Z13mandel_kernelffffPiiiii,@"STO_CUDA_ENTRY STV_DEFAULT"
_Z13mandel_kernelffffPiiiii:
.text._Z13mandel_kernelffffPiiiii:
[----:B------:R-:W-:Y:S01]  /*0000*/  LDC R1, c[0x0][0x37c] ;  /* 0x0000df00ff017b82 */ /* 0x000fe20000000800 */
[----:B------:R-:W0:Y:S07]  /*0010*/  S2R R3, SR_TID.Y ;  /* 0x0000000000037919 */ /* 0x000e2e0000002200 */
[----:B------:R-:W1:Y:S01]  /*0020*/  LDC R5, c[0x0][0x360] ;  /* 0x0000d800ff057b82 */ /* 0x000e620000000800 */
[----:B------:R-:W2:Y:S01]  /*0030*/  LDCU UR6, c[0x0][0x3a0] ;  /* 0x00007400ff0677ac */ /* 0x000ea20008000800 */
[----:B------:R-:W1:Y:S01]  /*0040*/  S2R R2, SR_TID.X ;  /* 0x0000000000027919 */ /* 0x000e620000002100 */
[----:B------:R-:W3:Y:S05]  /*0050*/  LDCU UR7, c[0x0][0x39c] ;  /* 0x00007380ff0777ac */ /* 0x000eea0008000800 */
[----:B------:R-:W0:Y:S08]  /*0060*/  S2UR UR5, SR_CTAID.Y ;  /* 0x00000000000579c3 */ /* 0x000e300000002600 */
[----:B------:R-:W0:Y:S08]  /*0070*/  LDC R0, c[0x0][0x364] ;  /* 0x0000d900ff007b82 */ /* 0x000e300000000800 */
[----:B------:R-:W1:Y:S01]  /*0080*/  S2UR UR4, SR_CTAID.X ;  /* 0x00000000000479c3 */ /* 0x000e620000002500 */
[----:B0-----:R-:W-:-:S05]  /*0090*/  IMAD R0, R0, UR5, R3 ;  /* 0x0000000500007c24 */ /* 0x001fca000f8e0203 */
[----:B--2---:R-:W-:Y:S01]  /*00a0*/  ISETP.GE.AND P0, PT, R0, UR6, PT ;  /* 0x0000000600007c0c */ /* 0x004fe2000bf06270 */
[----:B-1----:R-:W-:-:S05]  /*00b0*/  IMAD R5, R5, UR4, R2 ;  /* 0x0000000405057c24 */ /* 0x002fca000f8e0202 */
[----:B---3--:R-:W-:-:S13]  /*00c0*/  ISETP.GE.OR P0, PT, R5, UR7, P0 ;  /* 0x0000000705007c0c */ /* 0x008fda0008706670 */
[----:B------:R-:W-:Y:S05]  /*00d0*/  @P0 EXIT ;  /* 0x000000000000094d */ /* 0x000fea0003800000 */
[----:B------:R-:W0:Y:S01]  /*00e0*/  LDCU UR7, c[0x0][0x3a4] ;  /* 0x00007480ff0777ac */ /* 0x000e220008000800 */
[----:B------:R-:W1:Y:S01]  /*00f0*/  LDC.64 R8, c[0x0][0x380] ;  /* 0x0000e000ff087b82 */ /* 0x000e620000000a00 */
[----:B------:R-:W-:Y:S01]  /*0100*/  I2FP.F32.U32 R4, R0 ;  /* 0x0000000000047245 */ /* 0x000fe20000201000 */
[----:B------:R-:W2:Y:S01]  /*0110*/  LDCU UR6, c[0x0][0x398] ;  /* 0x00007300ff0677ac */ /* 0x000ea20008000800 */
[----:B------:R-:W-:Y:S01]  /*0120*/  I2FP.F32.S32 R3, R5 ;  /* 0x0000000500037245 */ /* 0x000fe20000201400 */
[----:B------:R-:W3:Y:S04]  /*0130*/  LDCU.64 UR8, c[0x0][0x390] ;  /* 0x00007200ff0877ac */ /* 0x000ee80008000a00 */
[----:B------:R-:W1:Y:S01]  /*0140*/  LDC.64 R6, c[0x0][0x388] ;  /* 0x0000e200ff067b82 */ /* 0x000e620000000a00 */
[----:B------:R-:W4:Y:S01]  /*0150*/  LDCU.64 UR4, c[0x0][0x358] ;  /* 0x00006b00ff0477ac */ /* 0x000f220008000a00 */
[----:B0-----:R-:W-:Y:S01]  /*0160*/  UISETP.GE.AND UP0, UPT, UR7, 0x1, UPT ;  /* 0x000000010700788c */ /* 0x001fe2000bf06270 */
[----:B--2---:R-:W-:-:S05]  /*0170*/  IMAD R10, R0, UR6, RZ ;  /* 0x00000006000a7c24 */ /* 0x004fca000f8e02ff */
[----:B---3--:R-:W-:Y:S01]  /*0180*/  IADD3 R2, P0, PT, R10, UR8, RZ ;  /* 0x000000080a027c10 */ /* 0x008fe2000ff1e0ff */
[----:B-1----:R-:W-:Y:S01]  /*0190*/  FFMA R4, R4, R7, R9 ;  /* 0x0000000704047223 */ /* 0x002fe20000000009 */
[----:B------:R-:W-:Y:S02]  /*01a0*/  HFMA2 R7, -RZ, RZ, 0, 0 ;  /* 0x00000000ff077431 */ /* 0x000fe400000001ff */
[----:B------:R-:W-:Y:S01]  /*01b0*/  FFMA R0, R3, R6, R8 ;  /* 0x0000000603007223 */ /* 0x000fe20000000008 */
[----:B------:R-:W-:Y:S01]  /*01c0*/  LEA.HI.X.SX32 R3, R10, UR9, 0x1, P0 ;  /* 0x000000090a037c11 */ /* 0x000fe200080f0eff */
[----:B----4-:R-:W-:Y:S07]  /*01d0*/  BRA.U !UP0, `(.L_x_0) ;  /* 0x0000000108507547 */ /* 0x010fee000b800000 */
[----:B------:R-:W-:Y:S01]  /*01e0*/  BSSY.RECONVERGENT B0, `(.L_x_0) ;  /* 0x0000013000007945 */ /* 0x000fe20003800200 */
[----:B------:R-:W-:Y:S01]  /*01f0*/  MOV R7, RZ ;  /* 0x000000ff00077202 */ /* 0x000fe20000000f00 */
[----:B------:R-:W0:Y:S01]  /*0200*/  LDCU UR6, c[0x0][0x3a4] ;  /* 0x00007480ff0677ac */ /* 0x000e220008000800 */
[----:B------:R-:W-:Y:S02]  /*0210*/  MOV R9, R4 ;  /* 0x0000000400097202 */ /* 0x000fe40000000f00 */
[----:B------:R-:W-:Y:S01]  /*0220*/  MOV R6, R0 ;  /* 0x0000000000067202 */ /* 0x000fe20000000f00 */
[----:B------:R-:W1:Y:S06]  /*0230*/  LDCU UR7, c[0x0][0x3a4] ;  /* 0x00007480ff0777ac */ /* 0x000e6c0008000800 */
.L_x_2:
[----:B------:R-:W-:Y:S01]  /*0240*/  FMUL R11, R6, R6 ;  /* 0x00000006060b7220 */ /* 0x000fe20000400000 */
[----:B------:R-:W-:-:S04]  /*0250*/  FMUL R8, R9, R9 ;  /* 0x0000000909087220 */ /* 0x000fc80000400000 */
[----:B------:R-:W-:-:S05]  /*0260*/  FADD R10, R11, R8 ;  /* 0x000000080b0a7221 */ /* 0x000fca0000000000 */
[----:B------:R-:W-:-:S13]  /*0270*/  FSETP.GT.AND P0, PT, R10, 4, PT ;  /* 0x408000000a00780b */ /* 0x000fda0003f04000 */
[----:B------:R-:W-:Y:S05]  /*0280*/  @P0 BRA `(.L_x_1) ;  /* 0x0000000000200947 */ /* 0x000fea0003800000 */
[----:B------:R-:W-:Y:S01]  /*0290*/  IADD3 R7, PT, PT, R7, 0x1, RZ ;  /* 0x0000000107077810 */ /* 0x000fe20007ffe0ff */
[----:B------:R-:W-:Y:S01]  /*02a0*/  FADD R13, R6, R6 ;  /* 0x00000006060d7221 */ /* 0x000fe20000000000 */
[----:B------:R-:W-:Y:S02]  /*02b0*/  FADD R11, R11, -R8 ;  /* 0x800000080b0b7221 */ /* 0x000fe40000000000 */
[----:B-1----:R-:W-:Y:S01]  /*02c0*/  ISETP.NE.AND P0, PT, R7, UR7, PT ;  /* 0x0000000707007c0c */ /* 0x002fe2000bf05270 */
[----:B------:R-:W-:Y:S01]  /*02d0*/  FFMA R9, R13, R9, R4 ;  /* 0x000000090d097223 */ /* 0x000fe20000000004 */
[----:B------:R-:W-:-:S11]  /*02e0*/  FADD R6, R0, R11 ;  /* 0x0000000b00067221 */ /* 0x000fd60000000000 */
[----:B------:R-:W-:Y:S05]  /*02f0*/  @P0 BRA `(.L_x_2) ;  /* 0xfffffffc00d00947 */ /* 0x000fea000383ffff */
[----:B0-----:R-:W-:-:S07]  /*0300*/  MOV R7, UR6 ;  /* 0x0000000600077c02 */ /* 0x001fce0008000f00 */
.L_x_1:
[----:B01----:R-:W-:Y:S05]  /*0310*/  BSYNC.RECONVERGENT B0 ;  /* 0x0000000000007941 */ /* 0x003fea0003800200 */
.L_x_0:
[----:B------:R-:W-:-:S05]  /*0320*/  IMAD.WIDE R2, R5, 0x4, R2 ;  /* 0x0000000405027825 */ /* 0x000fca00078e0202 */
[----:B------:R-:W-:Y:S01]  /*0330*/  STG.E desc[UR4][R2.64], R7 ;  /* 0x0000000702007986 */ /* 0x000fe2000c101904 */
[----:B------:R-:W-:Y:S05]  /*0340*/  EXIT ;  /* 0x000000000000794d */ /* 0x000fea0003800000 */
.L_x_3:
[----:B------:R-:W-:-:S00]  /*0350*/  BRA `(.L_x_3) ;  /* 0xfffffffc00fc7947 */ /* 0x000fc0000383ffff */
[----:B------:R-:W-:-:S00]  /*0360*/  NOP ;  /* 0x0000000000007918 */ /* 0x000fc00000000000 */
        /* <DEDUP_REMOVED lines=9> */
.L_x_4:


//--------------------- .nv.shared.reserved.0     --------------------------
	.section	.nv.shared.reserved.0,"aw",@nobits
	.weak		__nv_reservedSMEM_offset_0_alias
	.size		__nv_reservedSMEM_offset_0_alias, 0, 64
	.other		__nv_reservedSMEM_offset_0_alias,@"STO_CUDA_RESERVED_SHARED STV_DEFAULT"
__nv_reservedSMEM_offset_0_alias:
	.zero		0
	.zero		64


//--------------------- .nv.constant0._Z13mandel_kernelffffPiiiii --------------------------
	.section	.nv.constant0._Z13mandel_kernelffffPiiiii,"a",@progbits
	.sectionflags	@""
	.align	4
.nv.constant0._Z13mandel_kernelffffPiiiii:
	.zero		936


//--------------------- SYMBOLS --------------------------

	.type		.nv.reservedSmem.offset0,@object
	.size		.nv.reservedSmem.offset0,0x4
